	.headerflags	@"EF_CUDA_TEXMODE_UNIFIED EF_CUDA_64BIT_ADDRESS EF_CUDA_ACCELERATORS EF_CUDA_SM90 EF_CUDA_VIRTUAL_SM(EF_CUDA_SM90)"
	.elftype	@"ET_EXEC"


//--------------------- .nv.info                  --------------------------
	.section	.nv.info,"",@"SHT_CUDA_INFO"
	.align	4


	//----- nvinfo : EIATTR_REGCOUNT
	.align		4
        /*0000*/ 	.byte	0x04, 0x2f
        /*0002*/ 	.short	(.L_1 - .L_0)
	.align		4
.L_0:
        /*0004*/ 	.word	index@(triton_poi_fused_deform_conv2d_4)
        /*0008*/ 	.word	0x0000000c


	//----- nvinfo : EIATTR_MIN_STACK_SIZE
	.align		4
.L_1:
        /*000c*/ 	.byte	0x04, 0x12
        /*000e*/ 	.short	(.L_3 - .L_2)
	.align		4
.L_2:
        /*0010*/ 	.word	index@(triton_poi_fused_deform_conv2d_4)
        /*0014*/ 	.word	0x00000000


	//----- nvinfo : EIATTR_FRAME_SIZE
	.align		4
.L_3:
        /*0018*/ 	.byte	0x04, 0x11
        /*001a*/ 	.short	(.L_5 - .L_4)
	.align		4
.L_4:
        /*001c*/ 	.word	index@(triton_poi_fused_deform_conv2d_4)
        /*0020*/ 	.word	0x00000000


	//----- nvinfo : EIATTR_MIN_STACK_SIZE
	.align		4
.L_5:
        /*0024*/ 	.byte	0x04, 0x12
        /*0026*/ 	.short	(.L_7 - .L_6)
	.align		4
.L_6:
        /*0028*/ 	.word	index@(triton_poi_fused_deform_conv2d_4)
        /*002c*/ 	.word	0x00000000
.L_7:


//--------------------- .nv.info.triton_poi_fused_deform_conv2d_4 --------------------------
	.section	.nv.info.triton_poi_fused_deform_conv2d_4,"",@"SHT_CUDA_INFO"
	.sectionflags	@""
	.align	4


	//----- nvinfo : EIATTR_CUDA_API_VERSION
	.align		4
        /*0000*/ 	.byte	0x04, 0x37
        /*0002*/ 	.short	(.L_9 - .L_8)
.L_8:
        /*0004*/ 	.word	0x0000007c


	//----- nvinfo : EIATTR_KPARAM_INFO
	.align		4
.L_9:
        /*0008*/ 	.byte	0x04, 0x17
        /*000a*/ 	.short	(.L_11 - .L_10)
.L_10:
        /*000c*/ 	.word	0x00000000
        /*0010*/ 	.short	0x0002
        /*0012*/ 	.short	0x0010
        /*0014*/ 	.byte	0x00, 0xf0, 0x11, 0x00


	//----- nvinfo : EIATTR_KPARAM_INFO
	.align		4
.L_11:
        /*0018*/ 	.byte	0x04, 0x17
        /*001a*/ 	.short	(.L_13 - .L_12)
.L_12:
        /*001c*/ 	.word	0x00000000
        /*0020*/ 	.short	0x0001
        /*0022*/ 	.short	0x0008
        /*0024*/ 	.byte	0x00, 0xf4, 0x21, 0x00


	//----- nvinfo : EIATTR_KPARAM_INFO
	.align		4
.L_13:
        /*0028*/ 	.byte	0x04, 0x17
        /*002a*/ 	.short	(.L_15 - .L_14)
.L_14:
        /*002c*/ 	.word	0x00000000
        /*0030*/ 	.short	0x0000
        /*0032*/ 	.short	0x0000
        /*0034*/ 	.byte	0x00, 0xf4, 0x21, 0x00


	//----- nvinfo : EIATTR_SPARSE_MMA_MASK
	.align		4
.L_15:
        /*0038*/ 	.byte	0x03, 0x50
        /*003a*/ 	.short	0x0000


	//----- nvinfo : EIATTR_MAXREG_COUNT
	.align		4
        /*003c*/ 	.byte	0x03, 0x1b
        /*003e*/ 	.short	0x00ff


	//----- nvinfo : EIATTR_EXIT_INSTR_OFFSETS
	.align		4
        /*0040*/ 	.byte	0x04, 0x1c
        /*0042*/ 	.short	(.L_17 - .L_16)


	//   ....[0]....
.L_16:
        /*0044*/ 	.word	0x00000170


	//   ....[1]....
        /*0048*/ 	.word	0x00000190


	//----- nvinfo : EIATTR_REQNTID
	.align		4
.L_17:
        /*004c*/ 	.byte	0x04, 0x10
        /*004e*/ 	.short	(.L_19 - .L_18)
.L_18:
        /*0050*/ 	.word	0x00000080
        /*0054*/ 	.word	0x00000001
        /*0058*/ 	.word	0x00000001


	//----- nvinfo : EIATTR_CRS_STACK_SIZE
	.align		4
.L_19:
        /*005c*/ 	.byte	0x04, 0x1e
        /*005e*/ 	.short	(.L_21 - .L_20)
.L_20:
        /*0060*/ 	.word	0x00000000


	//----- nvinfo : EIATTR_CBANK_PARAM_SIZE
	.align		4
.L_21:
        /*0064*/ 	.byte	0x03, 0x19
        /*0066*/ 	.short	0x0014


	//----- nvinfo : EIATTR_PARAM_CBANK
	.align		4
        /*0068*/ 	.byte	0x04, 0x0a
        /*006a*/ 	.short	(.L_23 - .L_22)
	.align		4
.L_22:
        /*006c*/ 	.word	index@(.nv.constant0.triton_poi_fused_deform_conv2d_4)
        /*0070*/ 	.short	0x0210
        /*0072*/ 	.short	0x0014


	//----- nvinfo : EIATTR_SW_WAR
	.align		4
.L_23:
        /*0074*/ 	.byte	0x04, 0x36
        /*0076*/ 	.short	(.L_25 - .L_24)
.L_24:
        /*0078*/ 	.word	0x00000008
.L_25:


//--------------------- .nv.callgraph             --------------------------
	.section	.nv.callgraph,"",@"SHT_CUDA_CALLGRAPH"
	.align	4
	.sectionentsize	8
	.align		4
        /*0000*/ 	.word	0x00000000
	.align		4
        /*0004*/ 	.word	0xffffffff
	.align		4
        /*0008*/ 	.word	0x00000000
	.align		4
        /*000c*/ 	.word	0xfffffffe
	.align		4
        /*0010*/ 	.word	0x00000000
	.align		4
        /*0014*/ 	.word	0xfffffffd
	.align		4
        /*0018*/ 	.word	0x00000000
	.align		4
        /*001c*/ 	.word	0xfffffffc


//--------------------- .text.triton_poi_fused_deform_conv2d_4 --------------------------
	.section	.text.triton_poi_fused_deform_conv2d_4,"ax",@progbits
	.align	128
        .global         triton_poi_fused_deform_conv2d_4
        .type           triton_poi_fused_deform_conv2d_4,@function
        .size           triton_poi_fused_deform_conv2d_4,(.L_x_3 - triton_poi_fused_deform_conv2d_4)
        .other          triton_poi_fused_deform_conv2d_4,@"STO_CUDA_ENTRY STV_DEFAULT"
triton_poi_fused_deform_conv2d_4:
.text.triton_poi_fused_deform_conv2d_4:
[----:B------:R-:W0:Y:S02]  /*0000*/  LDC R1, c[0x0][0x28] ;  /* 0x00000a00ff017b82 */ /* 0x000e240000000800 */
[----:B------:R-:W1:Y:S01]  /*0010*/  S2R R0, SR_TID.X ;  /* 0x0000000000007919 */ /* 0x000e620000002100 */
[----:B------:R-:W2:Y:S01]  /*0020*/  LDC.64 R4, c[0x0][0x218] ;  /* 0x00008600ff047b82 */ /* 0x000ea20000000a00 */
[----:B------:R-:W-:Y:S01]  /*0030*/  ULDC.64 UR4, c[0x0][0x208] ;  /* 0x0000820000047ab9 */ /* 0x000fe20000000a00 */
[----:B------:R-:W-:Y:S01]  /*0040*/  BSSY B0, `(.L_x_0) ;  /* 0x0000012000007945 */ /* 0x000fe20003800000 */
[----:B------:R-:W3:Y:S01]  /*0050*/  S2R R7, SR_CTAID.X ;  /* 0x0000000000077919 */ /* 0x000ee20000002500 */
[----:B-1----:R-:W-:Y:S02]  /*0060*/  LOP3.LUT R0, R0, 0x7f, RZ, 0xc0, !PT ;  /* 0x0000007f00007812 */ /* 0x002fe400078ec0ff */
[----:B---3--:R-:W-:-:S03]  /*0070*/  SHF.R.S32.HI R2, RZ, 0x18, R7 ;  /* 0x00000018ff027819 */ /* 0x008fc60000011407 */
[----:B------:R-:W-:Y:S01]  /*0080*/  IMAD R7, R7, 0x80, R0 ;  /* 0x0000008007077824 */ /* 0x000fe200078e0200 */
[----:B------:R-:W-:-:S03]  /*0090*/  SGXT R0, R2, 0x1 ;  /* 0x000000010200781a */ /* 0x000fc60000000200 */
[C---:B--2---:R-:W-:Y:S01]  /*00a0*/  IMAD.WIDE R4, R7.reuse, 0x4, R4 ;  /* 0x0000000407047825 */ /* 0x044fe200078e0204 */
[----:B------:R-:W1:Y:S01]  /*00b0*/  LDC.64 R2, c[0x0][0x210] ;  /* 0x00008400ff027b82 */ /* 0x000e620000000a00 */
[----:B------:R-:W-:Y:S02]  /*00c0*/  ISETP.GE.AND P0, PT, R7, 0x200, PT ;  /* 0x000002000700780c */ /* 0x000fe40003f06270 */
[----:B------:R-:W-:Y:S01]  /*00d0*/  LEA.HI R0, R0, R7, RZ, 0x4 ;  /* 0x0000000700007211 */ /* 0x000fe200078f20ff */
[----:B------:R-:W-:-:S03]  /*00e0*/  IMAD.MOV.U32 R7, RZ, RZ, RZ ;  /* 0x000000ffff077224 */ /* 0x000fc600078e00ff */
[----:B------:R-:W-:-:S04]  /*00f0*/  SHF.R.S32.HI R0, RZ, 0x4, R0 ;  /* 0x00000004ff007819 */ /* 0x000fc80000011400 */
[----:B------:R-:W-:-:S04]  /*0100*/  LEA.HI R6, R0, R0, RZ, 0x3 ;  /* 0x0000000000067211 */ /* 0x000fc800078f18ff */
[----:B------:R-:W-:-:S05]  /*0110*/  LOP3.LUT R9, R6, 0xfffffff8, RZ, 0xc0, !PT ;  /* 0xfffffff806097812 */ /* 0x000fca00078ec0ff */
[----:B------:R-:W-:-:S04]  /*0120*/  IMAD.IADD R9, R0, 0x1, -R9 ;  /* 0x0000000100097824 */ /* 0x000fc800078e0a09 */
[----:B-1----:R-:W-:Y:S01]  /*0130*/  IMAD.WIDE R2, R9, 0x4, R2 ;  /* 0x0000000409027825 */ /* 0x002fe200078e0202 */
[----:B------:R-:W-:Y:S06]  /*0140*/  @P0 BRA `(.L_x_1) ;  /* 0x0000000000040947 */ /* 0x000fec0003800000 */
[----:B------:R1:W5:Y:S02]  /*0150*/  LDG.E.EL R7, desc[UR4][R2.64] ;  /* 0x0000000402077981 */ /* 0x000364000c2e1900 */
.L_x_1:
[----:B------:R-:W-:Y:S05]  /*0160*/  BSYNC B0 ;  /* 0x0000000000007941 */ /* 0x000fea0003800000 */
.L_x_0:
[----:B------:R-:W-:Y:S05]  /*0170*/  @P0 EXIT ;  /* 0x000000000000094d */ /* 0x000fea0003800000 */
[----:B-----5:R-:W-:Y:S01]  /*0180*/  STG.E desc[UR4][R4.64], R7 ;  /* 0x0000000704007986 */ /* 0x020fe2000c101904 */
[----:B------:R-:W-:Y:S05]  /*0190*/  EXIT ;  /* 0x000000000000794d */ /* 0x000fea0003800000 */
.L_x_2:
[----:B------:R-:W-:-:S00]  /*01a0*/  BRA `(.L_x_2) ;  /* 0xfffffffc00fc7947 */ /* 0x000fc0000383ffff */
[----:B------:R-:W-:-:S00]  /*01b0*/  NOP ;  /* 0x0000000000007918 */ /* 0x000fc00000000000 */
        /* <DEDUP_REMOVED lines=12> */
.L_x_3:


//--------------------- .nv.constant0.triton_poi_fused_deform_conv2d_4 --------------------------
	.section	.nv.constant0.triton_poi_fused_deform_conv2d_4,"a",@progbits
	.sectionflags	@""
	.align	4
.nv.constant0.triton_poi_fused_deform_conv2d_4:
	.zero		548
